	.headerflags	@"EF_CUDA_TEXMODE_UNIFIED EF_CUDA_64BIT_ADDRESS EF_CUDA_ACCELERATORS EF_CUDA_SM90 EF_CUDA_VIRTUAL_SM(EF_CUDA_SM90)"
	.elftype	@"ET_EXEC"


//--------------------- .nv.info                  --------------------------
	.section	.nv.info,"",@"SHT_CUDA_INFO"
	.align	4


	//----- nvinfo : EIATTR_REGCOUNT
	.align		4
        /*0000*/ 	.byte	0x04, 0x2f
        /*0002*/ 	.short	(.L_1 - .L_0)
	.align		4
.L_0:
        /*0004*/ 	.word	index@(triton_poi_fused_convolution_2)
        /*0008*/ 	.word	0x00000012


	//----- nvinfo : EIATTR_MIN_STACK_SIZE
	.align		4
.L_1:
        /*000c*/ 	.byte	0x04, 0x12
        /*000e*/ 	.short	(.L_3 - .L_2)
	.align		4
.L_2:
        /*0010*/ 	.word	index@(triton_poi_fused_convolution_2)
        /*0014*/ 	.word	0x00000000


	//----- nvinfo : EIATTR_FRAME_SIZE
	.align		4
.L_3:
        /*0018*/ 	.byte	0x04, 0x11
        /*001a*/ 	.short	(.L_5 - .L_4)
	.align		4
.L_4:
        /*001c*/ 	.word	index@(triton_poi_fused_convolution_2)
        /*0020*/ 	.word	0x00000000


	//----- nvinfo : EIATTR_MIN_STACK_SIZE
	.align		4
.L_5:
        /*0024*/ 	.byte	0x04, 0x12
        /*0026*/ 	.short	(.L_7 - .L_6)
	.align		4
.L_6:
        /*0028*/ 	.word	index@(triton_poi_fused_convolution_2)
        /*002c*/ 	.word	0x00000000
.L_7:


//--------------------- .nv.info.triton_poi_fused_convolution_2 --------------------------
	.section	.nv.info.triton_poi_fused_convolution_2,"",@"SHT_CUDA_INFO"
	.sectionflags	@""
	.align	4


	//----- nvinfo : EIATTR_CUDA_API_VERSION
	.align		4
        /*0000*/ 	.byte	0x04, 0x37
        /*0002*/ 	.short	(.L_9 - .L_8)
.L_8:
        /*0004*/ 	.word	0x0000007c


	//----- nvinfo : EIATTR_KPARAM_INFO
	.align		4
.L_9:
        /*0008*/ 	.byte	0x04, 0x17
        /*000a*/ 	.short	(.L_11 - .L_10)
.L_10:
        /*000c*/ 	.word	0x00000000
        /*0010*/ 	.short	0x0002
        /*0012*/ 	.short	0x0010
        /*0014*/ 	.byte	0x00, 0xf0, 0x11, 0x00


	//----- nvinfo : EIATTR_KPARAM_INFO
	.align		4
.L_11:
        /*0018*/ 	.byte	0x04, 0x17
        /*001a*/ 	.short	(.L_13 - .L_12)
.L_12:
        /*001c*/ 	.word	0x00000000
        /*0020*/ 	.short	0x0001
        /*0022*/ 	.short	0x0008
        /*0024*/ 	.byte	0x00, 0xf4, 0x21, 0x00


	//----- nvinfo : EIATTR_KPARAM_INFO
	.align		4
.L_13:
        /*0028*/ 	.byte	0x04, 0x17
        /*002a*/ 	.short	(.L_15 - .L_14)
.L_14:
        /*002c*/ 	.word	0x00000000
        /*0030*/ 	.short	0x0000
        /*0032*/ 	.short	0x0000
        /*0034*/ 	.byte	0x00, 0xf4, 0x21, 0x00


	//----- nvinfo : EIATTR_SPARSE_MMA_MASK
	.align		4
.L_15:
        /*0038*/ 	.byte	0x03, 0x50
        /*003a*/ 	.short	0x0000


	//----- nvinfo : EIATTR_MAXREG_COUNT
	.align		4
        /*003c*/ 	.byte	0x03, 0x1b
        /*003e*/ 	.short	0x00ff


	//----- nvinfo : EIATTR_EXIT_INSTR_OFFSETS
	.align		4
        /*0040*/ 	.byte	0x04, 0x1c
        /*0042*/ 	.short	(.L_17 - .L_16)


	//   ....[0]....
.L_16:
        /*0044*/ 	.word	0x00000260


	//----- nvinfo : EIATTR_REQNTID
	.align		4
.L_17:
        /*0048*/ 	.byte	0x04, 0x10
        /*004a*/ 	.short	(.L_19 - .L_18)
.L_18:
        /*004c*/ 	.word	0x00000080
        /*0050*/ 	.word	0x00000001
        /*0054*/ 	.word	0x00000001


	//----- nvinfo : EIATTR_CBANK_PARAM_SIZE
	.align		4
.L_19:
        /*0058*/ 	.byte	0x03, 0x19
        /*005a*/ 	.short	0x0014


	//----- nvinfo : EIATTR_PARAM_CBANK
	.align		4
        /*005c*/ 	.byte	0x04, 0x0a
        /*005e*/ 	.short	(.L_21 - .L_20)
	.align		4
.L_20:
        /*0060*/ 	.word	index@(.nv.constant0.triton_poi_fused_convolution_2)
        /*0064*/ 	.short	0x0210
        /*0066*/ 	.short	0x0014


	//----- nvinfo : EIATTR_SW_WAR
	.align		4
.L_21:
        /*0068*/ 	.byte	0x04, 0x36
        /*006a*/ 	.short	(.L_23 - .L_22)
.L_22:
        /*006c*/ 	.word	0x00000008
.L_23:


//--------------------- .nv.callgraph             --------------------------
	.section	.nv.callgraph,"",@"SHT_CUDA_CALLGRAPH"
	.align	4
	.sectionentsize	8
	.align		4
        /*0000*/ 	.word	0x00000000
	.align		4
        /*0004*/ 	.word	0xffffffff
	.align		4
        /*0008*/ 	.word	0x00000000
	.align		4
        /*000c*/ 	.word	0xfffffffe
	.align		4
        /*0010*/ 	.word	0x00000000
	.align		4
        /*0014*/ 	.word	0xfffffffd
	.align		4
        /*0018*/ 	.word	0x00000000
	.align		4
        /*001c*/ 	.word	0xfffffffc


//--------------------- .text.triton_poi_fused_convolution_2 --------------------------
	.section	.text.triton_poi_fused_convolution_2,"ax",@progbits
	.align	128
        .global         triton_poi_fused_convolution_2
        .type           triton_poi_fused_convolution_2,@function
        .size           triton_poi_fused_convolution_2,(.L_x_1 - triton_poi_fused_convolution_2)
        .other          triton_poi_fused_convolution_2,@"STO_CUDA_ENTRY STV_DEFAULT"
triton_poi_fused_convolution_2:
.text.triton_poi_fused_convolution_2:
[----:B------:R-:W-:Y:S01]  /*0000*/  LDC R1, c[0x0][0x28] ;  /* 0x00000a00ff017b82 */ /* 0x000fe20000000800 */
[----:B------:R-:W1:Y:S07]  /*0010*/  S2R R0, SR_TID.X ;  /* 0x0000000000007919 */ /* 0x000e6e0000002100 */
[----:B------:R-:W2:Y:S01]  /*0020*/  LDC.64 R2, c[0x0][0x218] ;  /* 0x00008600ff027b82 */ /* 0x000ea20000000a00 */
[----:B------:R-:W-:Y:S01]  /*0030*/  ULDC.64 UR4, c[0x0][0x208] ;  /* 0x0000820000047ab9 */ /* 0x000fe20000000a00 */
[----:B------:R-:W3:Y:S06]  /*0040*/  S2R R5, SR_CTAID.X ;  /* 0x0000000000057919 */ /* 0x000eec0000002500 */
[----:B------:R-:W4:Y:S01]  /*0050*/  LDC.64 R8, c[0x0][0x210] ;  /* 0x00008400ff087b82 */ /* 0x000f220000000a00 */
[----:B-1----:R-:W-:-:S02]  /*0060*/  SHF.L.U32 R0, R0, 0x2, RZ ;  /* 0x0000000200007819 */ /* 0x002fc400000006ff */
[----:B---3--:R-:W-:Y:S02]  /*0070*/  SHF.R.S32.HI R4, RZ, 0x15, R5 ;  /* 0x00000015ff047819 */ /* 0x008fe40000011405 */
[----:B------:R-:W-:Y:S02]  /*0080*/  LOP3.LUT R0, R0, 0x1fc, RZ, 0xc0, !PT ;  /* 0x000001fc00007812 */ /* 0x000fe400078ec0ff */
[----:B------:R-:W-:Y:S02]  /*0090*/  SGXT R4, R4, 0x1 ;  /* 0x000000010404781a */ /* 0x000fe40000000200 */
[----:B------:R-:W-:-:S04]  /*00a0*/  LEA R5, R5, R0, 0xa ;  /* 0x0000000005057211 */ /* 0x000fc800078e50ff */
[----:B------:R-:W-:Y:S01]  /*00b0*/  LEA.HI R4, R4, R5, RZ, 0xc ;  /* 0x0000000504047211 */ /* 0x000fe200078f60ff */
[----:B----4-:R-:W-:-:S04]  /*00c0*/  IMAD.WIDE R8, R5, 0x4, R8 ;  /* 0x0000000405087825 */ /* 0x010fc800078e0208 */
[----:B------:R-:W-:Y:S01]  /*00d0*/  VIADD R0, R4, 0x200 ;  /* 0x0000020004007836 */ /* 0x000fe20000000000 */
[----:B------:R-:W-:-:S04]  /*00e0*/  SHF.R.S32.HI R4, RZ, 0xc, R4 ;  /* 0x0000000cff047819 */ /* 0x000fc80000011404 */
[----:B------:R-:W-:Y:S02]  /*00f0*/  SHF.R.S32.HI R0, RZ, 0xc, R0 ;  /* 0x0000000cff007819 */ /* 0x000fe40000011400 */
[----:B------:R-:W-:Y:S02]  /*0100*/  LEA.HI R6, R4, R4, RZ, 0x6 ;  /* 0x0000000404067211 */ /* 0x000fe400078f30ff */
[----:B------:R-:W-:Y:S02]  /*0110*/  LEA.HI R10, R0, R0, RZ, 0x6 ;  /* 0x00000000000a7211 */ /* 0x000fe400078f30ff */
[----:B------:R-:W-:Y:S02]  /*0120*/  LOP3.LUT R7, R6, 0xffffffc0, RZ, 0xc0, !PT ;  /* 0xffffffc006077812 */ /* 0x000fe400078ec0ff */
[----:B------:R-:W-:Y:S02]  /*0130*/  LOP3.LUT R11, R10, 0xffffffc0, RZ, 0xc0, !PT ;  /* 0xffffffc00a0b7812 */ /* 0x000fe400078ec0ff */
[----:B------:R-:W-:-:S03]  /*0140*/  IADD3 R7, R4, -R7, RZ ;  /* 0x8000000704077210 */ /* 0x000fc60007ffe0ff */
[----:B------:R-:W-:Y:S02]  /*0150*/  IMAD.IADD R13, R0, 0x1, -R11 ;  /* 0x00000001000d7824 */ /* 0x000fe400078e0a0b */
[--C-:B--2---:R-:W-:Y:S02]  /*0160*/  IMAD.WIDE R10, R7, 0x4, R2.reuse ;  /* 0x00000004070a7825 */ /* 0x104fe400078e0202 */
[----:B------:R-:W2:Y:S02]  /*0170*/  LDG.E.128 R4, desc[UR4][R8.64] ;  /* 0x0000000408047981 */ /* 0x000ea4000c1e1d00 */
[----:B------:R-:W-:Y:S02]  /*0180*/  IMAD.WIDE R2, R13, 0x4, R2 ;  /* 0x000000040d027825 */ /* 0x000fe400078e0202 */
[----:B------:R-:W2:Y:S04]  /*0190*/  LDG.E.EL R10, desc[UR4][R10.64] ;  /* 0x000000040a0a7981 */ /* 0x000ea8000c2e1900 */
[----:B------:R-:W3:Y:S04]  /*01a0*/  LDG.E.EL R2, desc[UR4][R2.64] ;  /* 0x0000000402027981 */ /* 0x000ee8000c2e1900 */
[----:B------:R-:W3:Y:S01]  /*01b0*/  LDG.E.128 R12, desc[UR4][R8.64+0x800] ;  /* 0x00080004080c7981 */ /* 0x000ee2000c1e1d00 */
[--C-:B--2---:R-:W-:Y:S01]  /*01c0*/  FADD R4, R4, R10.reuse ;  /* 0x0000000a04047221 */ /* 0x104fe20000000000 */
[--C-:B------:R-:W-:Y:S01]  /*01d0*/  FADD R5, R5, R10.reuse ;  /* 0x0000000a05057221 */ /* 0x100fe20000000000 */
[--C-:B------:R-:W-:Y:S01]  /*01e0*/  FADD R6, R6, R10.reuse ;  /* 0x0000000a06067221 */ /* 0x100fe20000000000 */
[----:B------:R-:W-:Y:S01]  /*01f0*/  FADD R7, R7, R10 ;  /* 0x0000000a07077221 */ /* 0x000fe20000000000 */
[--C-:B---3--:R-:W-:Y:S01]  /*0200*/  FADD R12, R12, R2.reuse ;  /* 0x000000020c0c7221 */ /* 0x108fe20000000000 */
[--C-:B------:R-:W-:Y:S01]  /*0210*/  FADD R13, R13, R2.reuse ;  /* 0x000000020d0d7221 */ /* 0x100fe20000000000 */
[--C-:B------:R-:W-:Y:S01]  /*0220*/  FADD R14, R14, R2.reuse ;  /* 0x000000020e0e7221 */ /* 0x100fe20000000000 */
[----:B------:R-:W-:Y:S01]  /*0230*/  FADD R15, R15, R2 ;  /* 0x000000020f0f7221 */ /* 0x000fe20000000000 */
[----:B------:R-:W-:Y:S04]  /*0240*/  STG.E.128 desc[UR4][R8.64], R4 ;  /* 0x0000000408007986 */ /* 0x000fe8000c101d04 */
[----:B------:R-:W-:Y:S01]  /*0250*/  STG.E.128 desc[UR4][R8.64+0x800], R12 ;  /* 0x0008000c08007986 */ /* 0x000fe2000c101d04 */
[----:B------:R-:W-:Y:S05]  /*0260*/  EXIT ;  /* 0x000000000000794d */ /* 0x000fea0003800000 */
.L_x_0:
[----:B------:R-:W-:-:S00]  /*0270*/  BRA `(.L_x_0) ;  /* 0xfffffffc00fc7947 */ /* 0x000fc0000383ffff */
[----:B------:R-:W-:-:S00]  /*0280*/  NOP ;  /* 0x0000000000007918 */ /* 0x000fc00000000000 */
[----:B------:R-:W-:-:S00]  /*0290*/  NOP ;  /* 0x0000000000007918 */ /* 0x000fc00000000000 */
[----:B------:R-:W-:-:S00]  /*02a0*/  NOP ;  /* 0x0000000000007918 */ /* 0x000fc00000000000 */
[----:B------:R-:W-:-:S00]  /*02b0*/  NOP ;  /* 0x0000000000007918 */ /* 0x000fc00000000000 */
[----:B------:R-:W-:-:S00]  /*02c0*/  NOP ;  /* 0x0000000000007918 */ /* 0x000fc00000000000 */
[----:B------:R-:W-:-:S00]  /*02d0*/  NOP ;  /* 0x0000000000007918 */ /* 0x000fc00000000000 */
[----:B------:R-:W-:-:S00]  /*02e0*/  NOP ;  /* 0x0000000000007918 */ /* 0x000fc00000000000 */
[----:B------:R-:W-:-:S00]  /*02f0*/  NOP ;  /* 0x0000000000007918 */ /* 0x000fc00000000000 */
.L_x_1:


//--------------------- .nv.constant0.triton_poi_fused_convolution_2 --------------------------
	.section	.nv.constant0.triton_poi_fused_convolution_2,"a",@progbits
	.sectionflags	@""
	.align	4
.nv.constant0.triton_poi_fused_convolution_2:
	.zero		548
